//
// Generated by NVIDIA NVVM Compiler
//
// Compiler Build ID: CL-36424714
// Cuda compilation tools, release 13.0, V13.0.88
// Based on NVVM 20.0.0
//

.version 9.0
.target sm_100
.address_size 64

	// .globl	_Z6kernelPfi

.visible .entry _Z6kernelPfi(
	.param .u64 .ptr .align 1 _Z6kernelPfi_param_0,
	.param .u32 _Z6kernelPfi_param_1
)
{
	.reg .b32 	%r<6>;
	.reg .b32 	%f<4>;
	.reg .b64 	%rd<5>;

	ld.param.u64 	%rd1, [_Z6kernelPfi_param_0];
	ld.param.u32 	%r1, [_Z6kernelPfi_param_1];
	cvta.to.global.u64 	%rd2, %rd1;
	mov.u32 	%r2, %ntid.x;
	mov.u32 	%r3, %ctaid.x;
	mov.u32 	%r4, %tid.x;
	mad.lo.s32 	%r5, %r2, %r3, %r4;
	mul.wide.s32 	%rd3, %r5, 4;
	add.s64 	%rd4, %rd2, %rd3;
	ld.global.f32 	%f1, [%rd4];
	cvt.rn.f32.s32 	%f2, %r1;
	add.f32 	%f3, %f1, %f2;
	st.global.f32 	[%rd4], %f3;
	ret;

}


// ===== COMPILED SASS (sm_100) =====

	.target	sm_100

	.elftype	@"ET_EXEC"


//--------------------- .note.nv.tkinfo           --------------------------
	.section	.note.nv.tkinfo,"",@"SHT_NOTE"
	.sectionflags	@"SHF_NOTE_NV_TKINFO"
	.tkinfo
        /*0018*/ 	.word	0x00000002
        /*0030*/ 	.string	""
        /*0030*/ 	.string	"ptxas"
        /*0030*/ 	.string	"Cuda compilation tools, release 13.0, V13.0.88"
        /*0030*/ 	.string	"Build cuda_13.0.r13.0/compiler.36424714_0"
        /*0030*/ 	.string	"-arch sm_100 -m 64 "



//--------------------- .note.nv.cuinfo           --------------------------
	.section	.note.nv.cuinfo,"",@"SHT_NOTE"
	.sectionflags	@"SHF_NOTE_NV_CUINFO"
        /*0018*/ 	.short	0x0002
        /*001a*/ 	.short	0x0064
        /*001c*/ 	.short	0x0082
	.zero		2


//--------------------- .nv.info                  --------------------------
	.section	.nv.info,"",@"SHT_CUDA_INFO"
	.align	4


	//----- nvinfo : EIATTR_REGCOUNT
	.align		4
        /*0000*/ 	.byte	0x04, 0x2f
        /*0002*/ 	.short	(.L_1 - .L_0)
	.align		4
.L_0:
        /*0004*/ 	.word	index@(_Z6kernelPfi)
        /*0008*/ 	.word	0x00000008


	//----- nvinfo : EIATTR_FRAME_SIZE
	.align		4
.L_1:
        /*000c*/ 	.byte	0x04, 0x11
        /*000e*/ 	.short	(.L_3 - .L_2)
	.align		4
.L_2:
        /*0010*/ 	.word	index@(_Z6kernelPfi)
        /*0014*/ 	.word	0x00000000


	//----- nvinfo : EIATTR_MIN_STACK_SIZE
	.align		4
.L_3:
        /*0018*/ 	.byte	0x04, 0x12
        /*001a*/ 	.short	(.L_5 - .L_4)
	.align		4
.L_4:
        /*001c*/ 	.word	index@(_Z6kernelPfi)
        /*0020*/ 	.word	0x00000000
.L_5:


//--------------------- .nv.compat                --------------------------
	.section	.nv.compat,"",@"SHT_CUDA_COMPAT_INFO"
	.align	4
        /*0000*/ 	.byte	0x02, 0x09, 0x00, 0x00, 0x02, 0x02, 0x01, 0x00, 0x02, 0x05, 0x05, 0x00, 0x03, 0x07, 0x01, 0x01
        /*0010*/ 	.byte	0x02, 0x03, 0x00, 0x00, 0x02, 0x06, 0x01, 0x00, 0x04, 0x0b, 0x08, 0x00, 0x09, 0x00, 0x00, 0x00
        /*0020*/ 	.byte	0x00, 0x00, 0x00, 0x00


//--------------------- .nv.info._Z6kernelPfi     --------------------------
	.section	.nv.info._Z6kernelPfi,"",@"SHT_CUDA_INFO"
	.sectionflags	@""
	.align	4


	//----- nvinfo : EIATTR_CUDA_API_VERSION
	.align		4
        /*0000*/ 	.byte	0x04, 0x37
        /*0002*/ 	.short	(.L_7 - .L_6)
.L_6:
        /*0004*/ 	.word	0x00000082


	//----- nvinfo : EIATTR_KPARAM_INFO
	.align		4
.L_7:
        /*0008*/ 	.byte	0x04, 0x17
        /*000a*/ 	.short	(.L_9 - .L_8)
.L_8:
        /*000c*/ 	.word	0x00000000
        /*0010*/ 	.short	0x0001
        /*0012*/ 	.short	0x0008
        /*0014*/ 	.byte	0x00, 0xf0, 0x11, 0x00


	//----- nvinfo : EIATTR_KPARAM_INFO
	.align		4
.L_9:
        /*0018*/ 	.byte	0x04, 0x17
        /*001a*/ 	.short	(.L_11 - .L_10)
.L_10:
        /*001c*/ 	.word	0x00000000
        /*0020*/ 	.short	0x0000
        /*0022*/ 	.short	0x0000
        /*0024*/ 	.byte	0x00, 0xf5, 0x21, 0x00


	//----- nvinfo : EIATTR_SPARSE_MMA_MASK
	.align		4
.L_11:
        /*0028*/ 	.byte	0x03, 0x50
        /*002a*/ 	.short	0x0000


	//----- nvinfo : EIATTR_MAXREG_COUNT
	.align		4
        /*002c*/ 	.byte	0x03, 0x1b
        /*002e*/ 	.short	0x00ff


	//----- nvinfo : EIATTR_MERCURY_ISA_VERSION
	.align		4
        /*0030*/ 	.byte	0x03, 0x5f
        /*0032*/ 	.short	0x0101


	//----- nvinfo : EIATTR_VRC_CTA_INIT_COUNT
	.align		4
        /*0034*/ 	.byte	0x02, 0x4a
	.zero		1
	.zero		1


	//----- nvinfo : EIATTR_EXIT_INSTR_OFFSETS
	.align		4
        /*0038*/ 	.byte	0x04, 0x1c
        /*003a*/ 	.short	(.L_13 - .L_12)


	//   ....[0]....
.L_12:
        /*003c*/ 	.word	0x000000d0


	//----- nvinfo : EIATTR_CBANK_PARAM_SIZE
	.align		4
.L_13:
        /*0040*/ 	.byte	0x03, 0x19
        /*0042*/ 	.short	0x000c


	//----- nvinfo : EIATTR_PARAM_CBANK
	.align		4
        /*0044*/ 	.byte	0x04, 0x0a
        /*0046*/ 	.short	(.L_15 - .L_14)
	.align		4
.L_14:
        /*0048*/ 	.word	index@(.nv.constant0._Z6kernelPfi)
        /*004c*/ 	.short	0x0380
        /*004e*/ 	.short	0x000c


	//----- nvinfo : EIATTR_SW_WAR
	.align		4
.L_15:
        /*0050*/ 	.byte	0x04, 0x36
        /*0052*/ 	.short	(.L_17 - .L_16)
.L_16:
        /*0054*/ 	.word	0x00000008
.L_17:


//--------------------- .nv.callgraph             --------------------------
	.section	.nv.callgraph,"",@"SHT_CUDA_CALLGRAPH"
	.align	4
	.sectionentsize	8
	.align		4
        /*0000*/ 	.word	0x00000000
	.align		4
        /*0004*/ 	.word	0xffffffff
	.align		4
        /*0008*/ 	.word	0x00000000
	.align		4
        /*000c*/ 	.word	0xfffffffe
	.align		4
        /*0010*/ 	.word	0x00000000
	.align		4
        /*0014*/ 	.word	0xfffffffd
	.align		4
        /*0018*/ 	.word	0x00000000
	.align		4
        /*001c*/ 	.word	0xfffffffc


//--------------------- .text._Z6kernelPfi        --------------------------
	.section	.text._Z6kernelPfi,"ax",@progbits
	.align	128
        .global         _Z6kernelPfi
        .type           _Z6kernelPfi,@function
        .size           _Z6kernelPfi,(.L_x_1 - _Z6kernelPfi)
        .other          _Z6kernelPfi,@"STO_CUDA_ENTRY STV_DEFAULT"
_Z6kernelPfi:
.text._Z6kernelPfi:
[----:B------:R-:W-:Y:S01]  /*0000*/  LDC R1, c[0x0][0x37c] ;  /* 0x0000df00ff017b82 */ /* 0x000fe20000000800 */
[----:B------:R-:W0:Y:S07]  /*0010*/  S2R R5, SR_CTAID.X ;  /* 0x0000000000057919 */ /* 0x000e2e0000002500 */
[----:B------:R-:W1:Y:S01]  /*0020*/  LDC.64 R2, c[0x0][0x380] ;  /* 0x0000e000ff027b82 */ /* 0x000e620000000a00 */
[----:B------:R-:W0:Y:S01]  /*0030*/  LDCU UR6, c[0x0][0x360] ;  /* 0x00006c00ff0677ac */ /* 0x000e220008000800 */
[----:B------:R-:W0:Y:S01]  /*0040*/  S2R R0, SR_TID.X ;  /* 0x0000000000007919 */ /* 0x000e220000002100 */
[----:B------:R-:W2:Y:S01]  /*0050*/  LDCU.64 UR4, c[0x0][0x358] ;  /* 0x00006b00ff0477ac */ /* 0x000ea20008000a00 */
[----:B0-----:R-:W-:Y:S01]  /*0060*/  IMAD R5, R5, UR6, R0 ;  /* 0x0000000605057c24 */ /* 0x001fe2000f8e0200 */
[----:B------:R-:W0:Y:S03]  /*0070*/  LDCU UR6, c[0x0][0x388] ;  /* 0x00007100ff0677ac */ /* 0x000e260008000800 */
[----:B-1----:R-:W-:-:S05]  /*0080*/  IMAD.WIDE R2, R5, 0x4, R2 ;  /* 0x0000000405027825 */ /* 0x002fca00078e0202 */
[----:B--2---:R-:W2:Y:S01]  /*0090*/  LDG.E R0, desc[UR4][R2.64] ;  /* 0x0000000402007981 */ /* 0x004ea2000c1e1900 */
[----:B0-----:R-:W-:-:S05]  /*00a0*/  I2FP.F32.S32 R5, UR6 ;  /* 0x0000000600057c45 */ /* 0x001fca0008201400 */
[----:B--2---:R-:W-:-:S05]  /*00b0*/  FADD R5, R0, R5 ;  /* 0x0000000500057221 */ /* 0x004fca0000000000 */
[----:B------:R-:W-:Y:S01]  /*00c0*/  STG.E desc[UR4][R2.64], R5 ;  /* 0x0000000502007986 */ /* 0x000fe2000c101904 */
[----:B------:R-:W-:Y:S05]  /*00d0*/  EXIT ;  /* 0x000000000000794d */ /* 0x000fea0003800000 */
.L_x_0:
[----:B------:R-:W-:-:S00]  /*00e0*/  BRA `(.L_x_0) ;  /* 0xfffffffc00fc7947 */ /* 0x000fc0000383ffff */
[----:B------:R-:W-:-:S00]  /*00f0*/  NOP ;  /* 0x0000000000007918 */ /* 0x000fc00000000000 */
        /* <DEDUP_REMOVED lines=8> */
.L_x_1:


//--------------------- .nv.shared.reserved.0     --------------------------
	.section	.nv.shared.reserved.0,"aw",@nobits
	.weak		__nv_reservedSMEM_offset_0_alias
	.size		__nv_reservedSMEM_offset_0_alias, 0, 64
	.other		__nv_reservedSMEM_offset_0_alias,@"STO_CUDA_RESERVED_SHARED STV_DEFAULT"
__nv_reservedSMEM_offset_0_alias:
	.zero		0
	.zero		64


//--------------------- .nv.constant0._Z6kernelPfi --------------------------
	.section	.nv.constant0._Z6kernelPfi,"a",@progbits
	.sectionflags	@""
	.align	4
.nv.constant0._Z6kernelPfi:
	.zero		908


//--------------------- SYMBOLS --------------------------

	.type		.nv.reservedSmem.offset0,@object
	.size		.nv.reservedSmem.offset0,0x4
